//
// Generated by NVIDIA NVVM Compiler
//
// Compiler Build ID: CL-36424714
// Cuda compilation tools, release 13.0, V13.0.88
// Based on NVVM 20.0.0
//

.version 9.0
.target sm_100
.address_size 64

	// .globl	_Z11emptyKernelPf

.visible .entry _Z11emptyKernelPf(
	.param .u64 .ptr .align 1 _Z11emptyKernelPf_param_0
)
{


	ret;

}


// ===== COMPILED SASS (sm_100) =====

	.target	sm_100

	.elftype	@"ET_EXEC"


//--------------------- .note.nv.tkinfo           --------------------------
	.section	.note.nv.tkinfo,"",@"SHT_NOTE"
	.sectionflags	@"SHF_NOTE_NV_TKINFO"
	.tkinfo
        /*0018*/ 	.word	0x00000002
        /*0030*/ 	.string	""
        /*0030*/ 	.string	"ptxas"
        /*0030*/ 	.string	"Cuda compilation tools, release 13.0, V13.0.88"
        /*0030*/ 	.string	"Build cuda_13.0.r13.0/compiler.36424714_0"
        /*0030*/ 	.string	"-arch sm_100 -m 64 "



//--------------------- .note.nv.cuinfo           --------------------------
	.section	.note.nv.cuinfo,"",@"SHT_NOTE"
	.sectionflags	@"SHF_NOTE_NV_CUINFO"
        /*0018*/ 	.short	0x0002
        /*001a*/ 	.short	0x0064
        /*001c*/ 	.short	0x0082
	.zero		2


//--------------------- .nv.info                  --------------------------
	.section	.nv.info,"",@"SHT_CUDA_INFO"
	.align	4


	//----- nvinfo : EIATTR_REGCOUNT
	.align		4
        /*0000*/ 	.byte	0x04, 0x2f
        /*0002*/ 	.short	(.L_1 - .L_0)
	.align		4
.L_0:
        /*0004*/ 	.word	index@(_Z11emptyKernelPf)
        /*0008*/ 	.word	0x00000004


	//----- nvinfo : EIATTR_FRAME_SIZE
	.align		4
.L_1:
        /*000c*/ 	.byte	0x04, 0x11
        /*000e*/ 	.short	(.L_3 - .L_2)
	.align		4
.L_2:
        /*0010*/ 	.word	index@(_Z11emptyKernelPf)
        /*0014*/ 	.word	0x00000000


	//----- nvinfo : EIATTR_MIN_STACK_SIZE
	.align		4
.L_3:
        /*0018*/ 	.byte	0x04, 0x12
        /*001a*/ 	.short	(.L_5 - .L_4)
	.align		4
.L_4:
        /*001c*/ 	.word	index@(_Z11emptyKernelPf)
        /*0020*/ 	.word	0x00000000
.L_5:


//--------------------- .nv.compat                --------------------------
	.section	.nv.compat,"",@"SHT_CUDA_COMPAT_INFO"
	.align	4
        /*0000*/ 	.byte	0x02, 0x09, 0x00, 0x00, 0x02, 0x02, 0x01, 0x00, 0x02, 0x05, 0x05, 0x00, 0x03, 0x07, 0x01, 0x01
        /*0010*/ 	.byte	0x02, 0x03, 0x00, 0x00, 0x02, 0x06, 0x01, 0x00, 0x04, 0x0b, 0x08, 0x00, 0x09, 0x00, 0x00, 0x00
        /*0020*/ 	.byte	0x00, 0x00, 0x00, 0x00


//--------------------- .nv.info._Z11emptyKernelPf --------------------------
	.section	.nv.info._Z11emptyKernelPf,"",@"SHT_CUDA_INFO"
	.sectionflags	@""
	.align	4


	//----- nvinfo : EIATTR_CUDA_API_VERSION
	.align		4
        /*0000*/ 	.byte	0x04, 0x37
        /*0002*/ 	.short	(.L_7 - .L_6)
.L_6:
        /*0004*/ 	.word	0x00000082


	//----- nvinfo : EIATTR_KPARAM_INFO
	.align		4
.L_7:
        /*0008*/ 	.byte	0x04, 0x17
        /*000a*/ 	.short	(.L_9 - .L_8)
.L_8:
        /*000c*/ 	.word	0x00000000
        /*0010*/ 	.short	0x0000
        /*0012*/ 	.short	0x0000
        /*0014*/ 	.byte	0x00, 0xf5, 0x21, 0x00


	//----- nvinfo : EIATTR_SPARSE_MMA_MASK
	.align		4
.L_9:
        /*0018*/ 	.byte	0x03, 0x50
        /*001a*/ 	.short	0x0000


	//----- nvinfo : EIATTR_MAXREG_COUNT
	.align		4
        /*001c*/ 	.byte	0x03, 0x1b
        /*001e*/ 	.short	0x00ff


	//----- nvinfo : EIATTR_MERCURY_ISA_VERSION
	.align		4
        /*0020*/ 	.byte	0x03, 0x5f
        /*0022*/ 	.short	0x0101


	//----- nvinfo : EIATTR_VRC_CTA_INIT_COUNT
	.align		4
        /*0024*/ 	.byte	0x02, 0x4a
	.zero		1
	.zero		1


	//----- nvinfo : EIATTR_EXIT_INSTR_OFFSETS
	.align		4
        /*0028*/ 	.byte	0x04, 0x1c
        /*002a*/ 	.short	(.L_11 - .L_10)


	//   ....[0]....
.L_10:
        /*002c*/ 	.word	0x00000010


	//----- nvinfo : EIATTR_CBANK_PARAM_SIZE
	.align		4
.L_11:
        /*0030*/ 	.byte	0x03, 0x19
        /*0032*/ 	.short	0x0008


	//----- nvinfo : EIATTR_PARAM_CBANK
	.align		4
        /*0034*/ 	.byte	0x04, 0x0a
        /*0036*/ 	.short	(.L_13 - .L_12)
	.align		4
.L_12:
        /*0038*/ 	.word	index@(.nv.constant0._Z11emptyKernelPf)
        /*003c*/ 	.short	0x0380
        /*003e*/ 	.short	0x0008


	//----- nvinfo : EIATTR_SW_WAR
	.align		4
.L_13:
        /*0040*/ 	.byte	0x04, 0x36
        /*0042*/ 	.short	(.L_15 - .L_14)
.L_14:
        /*0044*/ 	.word	0x00000008
.L_15:


//--------------------- .nv.callgraph             --------------------------
	.section	.nv.callgraph,"",@"SHT_CUDA_CALLGRAPH"
	.align	4
	.sectionentsize	8
	.align		4
        /*0000*/ 	.word	0x00000000
	.align		4
        /*0004*/ 	.word	0xffffffff
	.align		4
        /*0008*/ 	.word	0x00000000
	.align		4
        /*000c*/ 	.word	0xfffffffe
	.align		4
        /*0010*/ 	.word	0x00000000
	.align		4
        /*0014*/ 	.word	0xfffffffd
	.align		4
        /*0018*/ 	.word	0x00000000
	.align		4
        /*001c*/ 	.word	0xfffffffc


//--------------------- .text._Z11emptyKernelPf   --------------------------
	.section	.text._Z11emptyKernelPf,"ax",@progbits
	.align	128
        .global         _Z11emptyKernelPf
        .type           _Z11emptyKernelPf,@function
        .size           _Z11emptyKernelPf,(.L_x_1 - _Z11emptyKernelPf)
        .other          _Z11emptyKernelPf,@"STO_CUDA_ENTRY STV_DEFAULT"
_Z11emptyKernelPf:
.text._Z11emptyKernelPf:
[----:B------:R-:W-:Y:S01]  /*0000*/  LDC R1, c[0x0][0x37c] ;  /* 0x0000df00ff017b82 */ /* 0x000fe20000000800 */
[----:B------:R-:W-:Y:S05]  /*0010*/  EXIT ;  /* 0x000000000000794d */ /* 0x000fea0003800000 */
.L_x_0:
[----:B------:R-:W-:-:S00]  /*0020*/  BRA `(.L_x_0) ;  /* 0xfffffffc00fc7947 */ /* 0x000fc0000383ffff */
[----:B------:R-:W-:-:S00]  /*0030*/  NOP ;  /* 0x0000000000007918 */ /* 0x000fc00000000000 */
        /* <DEDUP_REMOVED lines=12> */
.L_x_1:


//--------------------- .nv.shared.reserved.0     --------------------------
	.section	.nv.shared.reserved.0,"aw",@nobits
	.weak		__nv_reservedSMEM_offset_0_alias
	.size		__nv_reservedSMEM_offset_0_alias, 0, 64
	.other		__nv_reservedSMEM_offset_0_alias,@"STO_CUDA_RESERVED_SHARED STV_DEFAULT"
__nv_reservedSMEM_offset_0_alias:
	.zero		0
	.zero		64


//--------------------- .nv.constant0._Z11emptyKernelPf --------------------------
	.section	.nv.constant0._Z11emptyKernelPf,"a",@progbits
	.sectionflags	@""
	.align	4
.nv.constant0._Z11emptyKernelPf:
	.zero		904


//--------------------- SYMBOLS --------------------------

	.type		.nv.reservedSmem.offset0,@object
	.size		.nv.reservedSmem.offset0,0x4
